	.headerflags	@"EF_CUDA_TEXMODE_UNIFIED EF_CUDA_64BIT_ADDRESS EF_CUDA_SM89 EF_CUDA_VIRTUAL_SM(EF_CUDA_SM89)"
	.elftype	@"ET_EXEC"


//--------------------- .nv.info                  --------------------------
	.section	.nv.info,"",@"SHT_CUDA_INFO"
	.align	4


	//----- nvinfo : EIATTR_REGCOUNT
	.align		4
        /*0000*/ 	.byte	0x04, 0x2f
        /*0002*/ 	.short	(.L_1 - .L_0)
	.align		4
.L_0:
        /*0004*/ 	.word	index@(triton__0d1d2d3d4d5d6de7de)
        /*0008*/ 	.word	0x00000028


	//----- nvinfo : EIATTR_MAX_STACK_SIZE
	.align		4
.L_1:
        /*000c*/ 	.byte	0x04, 0x23
        /*000e*/ 	.short	(.L_3 - .L_2)
	.align		4
.L_2:
        /*0010*/ 	.word	index@(triton__0d1d2d3d4d5d6de7de)
        /*0014*/ 	.word	0x00000000


	//----- nvinfo : EIATTR_MIN_STACK_SIZE
	.align		4
.L_3:
        /*0018*/ 	.byte	0x04, 0x12
        /*001a*/ 	.short	(.L_5 - .L_4)
	.align		4
.L_4:
        /*001c*/ 	.word	index@(triton__0d1d2d3d4d5d6de7de)
        /*0020*/ 	.word	0x00000000


	//----- nvinfo : EIATTR_FRAME_SIZE
	.align		4
.L_5:
        /*0024*/ 	.byte	0x04, 0x11
        /*0026*/ 	.short	(.L_7 - .L_6)
	.align		4
.L_6:
        /*0028*/ 	.word	index@(triton__0d1d2d3d4d5d6de7de)
        /*002c*/ 	.word	0x00000000
.L_7:


//--------------------- .nv.info.triton__0d1d2d3d4d5d6de7de --------------------------
	.section	.nv.info.triton__0d1d2d3d4d5d6de7de,"",@"SHT_CUDA_INFO"
	.align	4


	//----- nvinfo : EIATTR_CUDA_API_VERSION
	.align		4
        /*0000*/ 	.byte	0x04, 0x37
        /*0002*/ 	.short	(.L_9 - .L_8)
.L_8:
        /*0004*/ 	.word	0x0000007b


	//----- nvinfo : EIATTR_PARAM_CBANK
	.align		4
.L_9:
        /*0008*/ 	.byte	0x04, 0x0a
        /*000a*/ 	.short	(.L_11 - .L_10)
	.align		4
.L_10:
        /*000c*/ 	.word	index@(.nv.constant0.triton__0d1d2d3d4d5d6de7de)
        /*0010*/ 	.short	0x0160
        /*0012*/ 	.short	0x0038


	//----- nvinfo : EIATTR_CBANK_PARAM_SIZE
	.align		4
.L_11:
        /*0014*/ 	.byte	0x03, 0x19
        /*0016*/ 	.short	0x0038


	//----- nvinfo : EIATTR_KPARAM_INFO
	.align		4
        /*0018*/ 	.byte	0x04, 0x17
        /*001a*/ 	.short	(.L_13 - .L_12)
.L_12:
        /*001c*/ 	.word	0x00000000
        /*0020*/ 	.short	0x0007
        /*0022*/ 	.short	0x0034
        /*0024*/ 	.byte	0x00, 0xf0, 0x11, 0x00


	//----- nvinfo : EIATTR_KPARAM_INFO
	.align		4
.L_13:
        /*0028*/ 	.byte	0x04, 0x17
        /*002a*/ 	.short	(.L_15 - .L_14)
.L_14:
        /*002c*/ 	.word	0x00000000
        /*0030*/ 	.short	0x0006
        /*0032*/ 	.short	0x0030
        /*0034*/ 	.byte	0x00, 0xf0, 0x11, 0x00


	//----- nvinfo : EIATTR_KPARAM_INFO
	.align		4
.L_15:
        /*0038*/ 	.byte	0x04, 0x17
        /*003a*/ 	.short	(.L_17 - .L_16)
.L_16:
        /*003c*/ 	.word	0x00000000
        /*0040*/ 	.short	0x0005
        /*0042*/ 	.short	0x0028
        /*0044*/ 	.byte	0x00, 0xf0, 0x21, 0x00


	//----- nvinfo : EIATTR_KPARAM_INFO
	.align		4
.L_17:
        /*0048*/ 	.byte	0x04, 0x17
        /*004a*/ 	.short	(.L_19 - .L_18)
.L_18:
        /*004c*/ 	.word	0x00000000
        /*0050*/ 	.short	0x0004
        /*0052*/ 	.short	0x0020
        /*0054*/ 	.byte	0x00, 0xf0, 0x21, 0x00


	//----- nvinfo : EIATTR_KPARAM_INFO
	.align		4
.L_19:
        /*0058*/ 	.byte	0x04, 0x17
        /*005a*/ 	.short	(.L_21 - .L_20)
.L_20:
        /*005c*/ 	.word	0x00000000
        /*0060*/ 	.short	0x0003
        /*0062*/ 	.short	0x0018
        /*0064*/ 	.byte	0x00, 0xf0, 0x21, 0x00


	//----- nvinfo : EIATTR_KPARAM_INFO
	.align		4
.L_21:
        /*0068*/ 	.byte	0x04, 0x17
        /*006a*/ 	.short	(.L_23 - .L_22)
.L_22:
        /*006c*/ 	.word	0x00000000
        /*0070*/ 	.short	0x0002
        /*0072*/ 	.short	0x0010
        /*0074*/ 	.byte	0x00, 0xf0, 0x21, 0x00


	//----- nvinfo : EIATTR_KPARAM_INFO
	.align		4
.L_23:
        /*0078*/ 	.byte	0x04, 0x17
        /*007a*/ 	.short	(.L_25 - .L_24)
.L_24:
        /*007c*/ 	.word	0x00000000
        /*0080*/ 	.short	0x0001
        /*0082*/ 	.short	0x0008
        /*0084*/ 	.byte	0x00, 0xf0, 0x21, 0x00


	//----- nvinfo : EIATTR_KPARAM_INFO
	.align		4
.L_25:
        /*0088*/ 	.byte	0x04, 0x17
        /*008a*/ 	.short	(.L_27 - .L_26)
.L_26:
        /*008c*/ 	.word	0x00000000
        /*0090*/ 	.short	0x0000
        /*0092*/ 	.short	0x0000
        /*0094*/ 	.byte	0x00, 0xf0, 0x21, 0x00


	//----- nvinfo : EIATTR_MAXREG_COUNT
	.align		4
.L_27:
        /*0098*/ 	.byte	0x03, 0x1b
        /*009a*/ 	.short	0x00ff


	//----- nvinfo : EIATTR_EXIT_INSTR_OFFSETS
	.align		4
        /*009c*/ 	.byte	0x04, 0x1c
        /*009e*/ 	.short	(.L_29 - .L_28)


	//   ....[0]....
.L_28:
        /*00a0*/ 	.word	0x00001780


	//   ....[1]....
        /*00a4*/ 	.word	0x000017a0


	//----- nvinfo : EIATTR_MAX_THREADS
	.align		4
.L_29:
        /*00a8*/ 	.byte	0x04, 0x05
        /*00aa*/ 	.short	(.L_31 - .L_30)
.L_30:
        /*00ac*/ 	.word	0x00000080
        /*00b0*/ 	.word	0x00000001
        /*00b4*/ 	.word	0x00000001
.L_31:


//--------------------- .nv.rel.action            --------------------------
	.section	.nv.rel.action,"",@"SHT_CUDA_RELOCINFO"
	.align	8
	.sectionentsize	8
        /*0000*/ 	.byte	0x73, 0x00, 0x00, 0x00, 0x00, 0x00, 0x00, 0x00, 0x00, 0x00, 0x00, 0x11, 0x25, 0x00, 0x05, 0x36


//--------------------- .nv.constant0.triton__0d1d2d3d4d5d6de7de --------------------------
	.section	.nv.constant0.triton__0d1d2d3d4d5d6de7de,"a",@progbits
	.align	4
.nv.constant0.triton__0d1d2d3d4d5d6de7de:
	.zero		408


//--------------------- .text.triton__0d1d2d3d4d5d6de7de --------------------------
	.section	.text.triton__0d1d2d3d4d5d6de7de,"ax",@progbits
	.sectionflags	@"SHF_BARRIERS=1"
	.sectioninfo	@"SHI_REGISTERS=40"
	.align	128
        .global         triton__0d1d2d3d4d5d6de7de
        .type           triton__0d1d2d3d4d5d6de7de,@function
        .size           triton__0d1d2d3d4d5d6de7de,(.L_x_1 - triton__0d1d2d3d4d5d6de7de)
        .other          triton__0d1d2d3d4d5d6de7de,@"STO_CUDA_ENTRY STV_DEFAULT"
triton__0d1d2d3d4d5d6de7de:
.text.triton__0d1d2d3d4d5d6de7de:
[----:B------:R-:W-:-:S02]  /*0000*/  IMAD.MOV.U32 R1, RZ, RZ, c[0x0][0x28] ;  /* 0x00000a00ff017624 */ /* 0x000fc400078e00ff */
[----:B------:R-:W0:Y:S01]  /*0010*/  S2R R26, SR_TID.X ;  /* 0x00000000001a7919 */ /* 0x000e220000002100 */
[----:B------:R-:W-:Y:S01]  /*0020*/  IMAD.MOV.U32 R24, RZ, RZ, 0x2 ;  /* 0x00000002ff187424 */ /* 0x000fe200078e00ff */
[----:B------:R-:W-:Y:S01]  /*0030*/  CS2R R14, SRZ ;  /* 0x00000000000e7805 */ /* 0x000fe2000001ff00 */
[----:B------:R-:W-:Y:S01]  /*0040*/  IMAD.MOV.U32 R23, RZ, RZ, 0x2 ;  /* 0x00000002ff177424 */ /* 0x000fe200078e00ff */
[----:B------:R-:W1:Y:S01]  /*0050*/  S2R R25, SR_CTAID.Y ;  /* 0x0000000000197919 */ /* 0x000e620000002600 */
[----:B------:R-:W-:-:S03]  /*0060*/  ULDC.64 UR4, c[0x0][0x118] ;  /* 0x0000460000047ab9 */ /* 0x000fc60000000a00 */
[----:B------:R-:W2:Y:S01]  /*0070*/  S2R R27, SR_CTAID.X ;  /* 0x00000000001b7919 */ /* 0x000ea20000002500 */
[--C-:B0-----:R-:W-:Y:S02]  /*0080*/  SHF.R.U32.HI R29, RZ, 0x5, R26.reuse ;  /* 0x00000005ff1d7819 */ /* 0x101fe4000001161a */
[----:B------:R-:W-:Y:S02]  /*0090*/  SHF.R.U32.HI R7, RZ, 0x2, R26 ;  /* 0x00000002ff077819 */ /* 0x000fe4000001161a */
[----:B------:R-:W-:Y:S01]  /*00a0*/  SGXT.U32 R29, R29, 0x2 ;  /* 0x000000021d1d781a */ /* 0x000fe20000000000 */
[----:B-1----:R-:W-:Y:S01]  /*00b0*/  IMAD.SHL.U32 R28, R25, 0x20, RZ ;  /* 0x00000020191c7824 */ /* 0x002fe200078e00ff */
[----:B------:R-:W-:Y:S01]  /*00c0*/  SGXT.U32 R7, R7, 0x3 ;  /* 0x000000030707781a */ /* 0x000fe20000000000 */
[----:B--2---:R-:W-:Y:S02]  /*00d0*/  IMAD.SHL.U32 R27, R27, 0x20, RZ ;  /* 0x000000201b1b7824 */ /* 0x004fe400078e00ff */
[----:B------:R-:W-:-:S05]  /*00e0*/  IMAD.SHL.U32 R0, R29, 0x8, RZ ;  /* 0x000000081d007824 */ /* 0x000fca00078e00ff */
[----:B------:R-:W-:-:S04]  /*00f0*/  LOP3.LUT R7, R0, R7, RZ, 0xfc, !PT ;  /* 0x0000000700077212 */ /* 0x000fc800078efcff */
[----:B------:R-:W-:-:S04]  /*0100*/  LOP3.LUT R3, R28, R7, RZ, 0xfc, !PT ;  /* 0x000000071c037212 */ /* 0x000fc800078efcff */
[----:B------:R-:W-:-:S04]  /*0110*/  SHF.R.S32.HI R4, RZ, 0x1f, R3 ;  /* 0x0000001fff047819 */ /* 0x000fc80000011403 */
[CC--:B------:R-:W-:Y:S02]  /*0120*/  LEA.HI R5, R4.reuse, R3.reuse, RZ, 0xa ;  /* 0x0000000304057211 */ /* 0x0c0fe400078f50ff */
[----:B------:R-:W-:Y:S02]  /*0130*/  LEA.HI R6, R4, R3, RZ, 0xc ;  /* 0x0000000304067211 */ /* 0x000fe400078f60ff */
[----:B------:R-:W-:Y:S02]  /*0140*/  SHF.R.S32.HI R0, RZ, 0xa, R5 ;  /* 0x0000000aff007819 */ /* 0x000fe40000011405 */
[C---:B------:R-:W-:Y:S01]  /*0150*/  LOP3.LUT R10, R6.reuse, 0xfff000, RZ, 0xc0, !PT ;  /* 0x00fff000060a7812 */ /* 0x040fe200078ec0ff */
[----:B------:R-:W-:Y:S01]  /*0160*/  IMAD.SHL.U32 R6, R6, 0x80, RZ ;  /* 0x0000008006067824 */ /* 0x000fe200078e00ff */
[----:B------:R-:W-:Y:S02]  /*0170*/  LEA.HI R2, R0, R0, RZ, 0x2 ;  /* 0x0000000000027211 */ /* 0x000fe400078f10ff */
[----:B------:R-:W-:Y:S01]  /*0180*/  LOP3.LUT R12, R5, 0xfffc00, RZ, 0xc0, !PT ;  /* 0x00fffc00050c7812 */ /* 0x000fe200078ec0ff */
[C---:B------:R-:W-:Y:S01]  /*0190*/  IMAD.IADD R31, R3.reuse, 0x1, -R10 ;  /* 0x00000001031f7824 */ /* 0x040fe200078e0a0a */
[----:B------:R-:W-:Y:S01]  /*01a0*/  LOP3.LUT R9, R2, 0xfffffffc, RZ, 0xc0, !PT ;  /* 0xfffffffc02097812 */ /* 0x000fe200078ec0ff */
[----:B------:R-:W-:Y:S01]  /*01b0*/  IMAD.SHL.U32 R2, R26, 0x8, RZ ;  /* 0x000000081a027824 */ /* 0x000fe200078e00ff */
[----:B------:R-:W-:Y:S01]  /*01c0*/  LOP3.LUT R6, R6, 0xfff80000, RZ, 0xc0, !PT ;  /* 0xfff8000006067812 */ /* 0x000fe200078ec0ff */
[----:B------:R-:W-:Y:S01]  /*01d0*/  IMAD.IADD R5, R3, 0x1, -R12 ;  /* 0x0000000103057824 */ /* 0x000fe200078e0a0c */
[----:B------:R-:W-:Y:S01]  /*01e0*/  CS2R R10, SRZ ;  /* 0x00000000000a7805 */ /* 0x000fe2000001ff00 */
[----:B------:R-:W-:Y:S01]  /*01f0*/  IMAD.IADD R0, R0, 0x1, -R9 ;  /* 0x0000000100007824 */ /* 0x000fe200078e0a09 */
[----:B------:R-:W-:Y:S01]  /*0200*/  LOP3.LUT R2, R2, 0x18, RZ, 0xc0, !PT ;  /* 0x0000001802027812 */ /* 0x000fe200078ec0ff */
[----:B------:R-:W-:Y:S01]  /*0210*/  IMAD R31, R31, 0x100, R6 ;  /* 0x000001001f1f7824 */ /* 0x000fe200078e0206 */
[----:B------:R-:W-:Y:S01]  /*0220*/  CS2R R8, SRZ ;  /* 0x0000000000087805 */ /* 0x000fe2000001ff00 */
[----:B------:R-:W-:Y:S01]  /*0230*/  CS2R R12, SRZ ;  /* 0x00000000000c7805 */ /* 0x000fe2000001ff00 */
[----:B------:R-:W-:-:S02]  /*0240*/  LOP3.LUT R4, R27, R2, RZ, 0xfc, !PT ;  /* 0x000000021b047212 */ /* 0x000fc400078efcff */
[----:B------:R-:W-:Y:S02]  /*0250*/  ISETP.GE.AND P0, PT, R0, 0x2, PT ;  /* 0x000000020000780c */ /* 0x000fe40003f06270 */
[--C-:B------:R-:W-:Y:S01]  /*0260*/  IADD3 R33, R31, -0x80, R4.reuse ;  /* 0xffffff801f217810 */ /* 0x100fe20007ffe004 */
[----:B------:R-:W-:Y:S01]  /*0270*/  IMAD R5, R5, 0x100, R4 ;  /* 0x0000010005057824 */ /* 0x000fe200078e0204 */
[----:B------:R-:W-:-:S03]  /*0280*/  ISETP.GT.AND P2, PT, R4, 0x7f, !P0 ;  /* 0x0000007f0400780c */ /* 0x000fc60004744270 */
[----:B------:R-:W-:Y:S01]  /*0290*/  IMAD.WIDE R32, R33, R24, c[0x0][0x160] ;  /* 0x0000580021207625 */ /* 0x000fe200078e0218 */
[----:B------:R-:W-:Y:S02]  /*02a0*/  ISETP.LT.AND P3, PT, R4, 0x100, P2 ;  /* 0x000001000400780c */ /* 0x000fe40001761270 */
[----:B------:R-:W-:-:S05]  /*02b0*/  IADD3 R22, R5, -0x80, RZ ;  /* 0xffffff8005167810 */ /* 0x000fca0007ffe0ff */
[----:B------:R-:W-:-:S06]  /*02c0*/  IMAD.WIDE R22, R22, R23, c[0x0][0x170] ;  /* 0x00005c0016167625 */ /* 0x000fcc00078e0217 */
[----:B------:R0:W2:Y:S04]  /*02d0*/  @P3 LDG.E.EL.128 R8, [R32.64] ;  /* 0x0000000420083981 */ /* 0x0000a8000c2e1d00 */
[----:B------:R1:W3:Y:S01]  /*02e0*/  @P3 LDG.E.EL.128 R12, [R22.64] ;  /* 0x00000004160c3981 */ /* 0x0002e2000c2e1d00 */
[C---:B------:R-:W-:Y:S01]  /*02f0*/  ISETP.LT.AND P1, PT, R4.reuse, 0x100, !P0 ;  /* 0x000001000400780c */ /* 0x040fe20004721270 */
[----:B------:R-:W-:Y:S01]  /*0300*/  IMAD.IADD R35, R4, 0x1, R31 ;  /* 0x0000000104237824 */ /* 0x000fe200078e021f */
[----:B------:R-:W-:Y:S01]  /*0310*/  CS2R R16, SRZ ;  /* 0x0000000000107805 */ /* 0x000fe2000001ff00 */
[----:B------:R-:W-:Y:S01]  /*0320*/  CS2R R18, SRZ ;  /* 0x0000000000127805 */ /* 0x000fe2000001ff00 */
[----:B------:R-:W-:Y:S01]  /*0330*/  CS2R R20, SRZ ;  /* 0x0000000000147805 */ /* 0x000fe2000001ff00 */
[----:B------:R-:W-:Y:S01]  /*0340*/  IMAD.WIDE R34, R35, R24, c[0x0][0x160] ;  /* 0x0000580023227625 */ /* 0x000fe200078e0218 */
[----:B-1----:R-:W-:-:S03]  /*0350*/  CS2R R22, SRZ ;  /* 0x0000000000167805 */ /* 0x002fc6000001ff00 */
[----:B0-----:R-:W-:-:S04]  /*0360*/  IMAD.WIDE R32, R5, R24, c[0x0][0x168] ;  /* 0x00005a0005207625 */ /* 0x001fc800078e0218 */
[----:B------:R0:W4:Y:S04]  /*0370*/  @P1 LDG.E.EL.128 R16, [R34.64] ;  /* 0x0000000422101981 */ /* 0x000128000c2e1d00 */
[----:B------:R1:W5:Y:S01]  /*0380*/  @P1 LDG.E.EL.128 R20, [R32.64] ;  /* 0x0000000420141981 */ /* 0x000362000c2e1d00 */
[----:B--2---:R-:W-:Y:S02]  /*0390*/  SEL R8, R8, RZ, P3 ;  /* 0x000000ff08087207 */ /* 0x004fe40001800000 */
[----:B-1----:R-:W-:Y:S02]  /*03a0*/  SEL R32, R9, RZ, P3 ;  /* 0x000000ff09207207 */ /* 0x002fe40001800000 */
[----:B---3--:R-:W-:Y:S02]  /*03b0*/  SEL R24, R12, RZ, P3 ;  /* 0x000000ff0c187207 */ /* 0x008fe40001800000 */
[C---:B------:R-:W-:Y:S01]  /*03c0*/  PRMT R12, R8.reuse, 0x7632, R12 ;  /* 0x00007632080c7816 */ /* 0x040fe2000000000c */
[----:B------:R-:W-:Y:S01]  /*03d0*/  IMAD.U32 R8, R8, 0x10000, RZ ;  /* 0x0001000008087824 */ /* 0x000fe200078e00ff */
[----:B------:R-:W-:Y:S01]  /*03e0*/  SEL R10, R10, RZ, P3 ;  /* 0x000000ff0a0a7207 */ /* 0x000fe20001800000 */
[C---:B0-----:R-:W-:Y:S01]  /*03f0*/  IMAD.U32 R35, R24.reuse, 0x10000, RZ ;  /* 0x0001000018237824 */ /* 0x041fe200078e00ff */
[----:B------:R-:W-:Y:S01]  /*0400*/  PRMT R30, R24, 0x7632, R30 ;  /* 0x00007632181e7816 */ /* 0x000fe2000000001e */
[----:B------:R-:W-:Y:S01]  /*0410*/  IMAD.U32 R12, R12, 0x10000, RZ ;  /* 0x000100000c0c7824 */ /* 0x000fe200078e00ff */
[----:B------:R-:W-:Y:S01]  /*0420*/  LOP3.LUT R8, R8, 0x80000000, RZ, 0x3c, !PT ;  /* 0x8000000008087812 */ /* 0x000fe200078e3cff */
[----:B------:R-:W-:Y:S01]  /*0430*/  IMAD.U32 R9, R10, 0x10000, RZ ;  /* 0x000100000a097824 */ /* 0x000fe200078e00ff */
[----:B------:R-:W-:Y:S01]  /*0440*/  SEL R13, R13, RZ, P3 ;  /* 0x000000ff0d0d7207 */ /* 0x000fe20001800000 */
[----:B------:R-:W-:Y:S01]  /*0450*/  IMAD.U32 R37, R30, 0x10000, RZ ;  /* 0x000100001e257824 */ /* 0x000fe200078e00ff */
[----:B------:R-:W-:Y:S01]  /*0460*/  SEL R33, R14, RZ, P3 ;  /* 0x000000ff0e217207 */ /* 0x000fe20001800000 */
[----:B------:R-:W-:Y:S01]  /*0470*/  FFMA R24, R8, R35, RZ ;  /* 0x0000002308187223 */ /* 0x000fe200000000ff */
[C---:B------:R-:W-:Y:S01]  /*0480*/  IMAD.U32 R8, R32.reuse, 0x10000, RZ ;  /* 0x0001000020087824 */ /* 0x040fe200078e00ff */
[----:B------:R-:W-:Y:S01]  /*0490*/  LOP3.LUT R9, R9, 0x80000000, RZ, 0x3c, !PT ;  /* 0x8000000009097812 */ /* 0x000fe200078e3cff */
[----:B------:R-:W-:Y:S01]  /*04a0*/  IMAD.U32 R35, R13, 0x10000, RZ ;  /* 0x000100000d237824 */ /* 0x000fe200078e00ff */
[----:B------:R-:W-:Y:S01]  /*04b0*/  PRMT R32, R32, 0x7632, R32 ;  /* 0x0000763220207816 */ /* 0x000fe20000000020 */
[----:B------:R-:W-:Y:S01]  /*04c0*/  IMAD.U32 R30, R33, 0x10000, RZ ;  /* 0x00010000211e7824 */ /* 0x000fe200078e00ff */
[----:B------:R-:W-:-:S02]  /*04d0*/  LOP3.LUT R8, R8, 0x80000000, RZ, 0x3c, !PT ;  /* 0x8000000008087812 */ /* 0x000fc400078e3cff */
[----:B------:R-:W-:Y:S01]  /*04e0*/  PRMT R10, R10, 0x7632, R10 ;  /* 0x000076320a0a7816 */ /* 0x000fe2000000000a */
[----:B------:R-:W-:Y:S01]  /*04f0*/  FFMA R30, R9, R30, RZ ;  /* 0x0000001e091e7223 */ /* 0x000fe200000000ff */
[----:B------:R-:W-:Y:S01]  /*0500*/  PRMT R13, R13, 0x7632, R13 ;  /* 0x000076320d0d7816 */ /* 0x000fe2000000000d */
[----:B------:R-:W-:Y:S01]  /*0510*/  FFMA R14, R8, R35, RZ ;  /* 0x00000023080e7223 */ /* 0x000fe200000000ff */
[----:B------:R-:W-:Y:S01]  /*0520*/  IMAD.U32 R8, R32, 0x10000, RZ ;  /* 0x0001000020087824 */ /* 0x000fe200078e00ff */
[----:B------:R-:W-:Y:S01]  /*0530*/  PRMT R33, R33, 0x7632, R33 ;  /* 0x0000763221217816 */ /* 0x000fe20000000021 */
[----:B------:R-:W-:Y:S01]  /*0540*/  IMAD.U32 R9, R10, 0x10000, RZ ;  /* 0x000100000a097824 */ /* 0x000fe200078e00ff */
[----:B----4-:R-:W-:Y:S01]  /*0550*/  SEL R10, R16, RZ, P1 ;  /* 0x000000ff100a7207 */ /* 0x010fe20000800000 */
[----:B------:R-:W-:Y:S01]  /*0560*/  IMAD.U32 R13, R13, 0x10000, RZ ;  /* 0x000100000d0d7824 */ /* 0x000fe200078e00ff */
[----:B------:R-:W-:Y:S01]  /*0570*/  LOP3.LUT R8, R8, 0x80000000, RZ, 0x3c, !PT ;  /* 0x8000000008087812 */ /* 0x000fe200078e3cff */
[----:B------:R-:W-:Y:S01]  /*0580*/  IMAD.U32 R32, R33, 0x10000, RZ ;  /* 0x0001000021207824 */ /* 0x000fe200078e00ff */
[----:B------:R-:W-:Y:S01]  /*0590*/  LOP3.LUT R9, R9, 0x80000000, RZ, 0x3c, !PT ;  /* 0x8000000009097812 */ /* 0x000fe200078e3cff */
[----:B------:R-:W-:Y:S01]  /*05a0*/  IMAD.U32 R33, R10, 0x10000, RZ ;  /* 0x000100000a217824 */ /* 0x000fe200078e00ff */
[----:B-----5:R-:W-:Y:S01]  /*05b0*/  SEL R20, R20, RZ, P1 ;  /* 0x000000ff14147207 */ /* 0x020fe20000800000 */
[----:B------:R-:W-:Y:S01]  /*05c0*/  FFMA R13, R8, R13, RZ ;  /* 0x0000000d080d7223 */ /* 0x000fe200000000ff */
[----:B------:R-:W-:Y:S01]  /*05d0*/  FSEL R16, R24, RZ, P2 ;  /* 0x000000ff18107208 */ /* 0x000fe20001000000 */
[----:B------:R-:W-:Y:S01]  /*05e0*/  FFMA R9, R9, R32, RZ ;  /* 0x0000002009097223 */ /* 0x000fe200000000ff */
[----:B------:R-:W-:Y:S01]  /*05f0*/  SEL R8, R17, RZ, P1 ;  /* 0x000000ff11087207 */ /* 0x000fe20000800000 */
[----:B------:R-:W-:Y:S01]  /*0600*/  IMAD.U32 R32, R20, 0x10000, RZ ;  /* 0x0001000014207824 */ /* 0x000fe200078e00ff */
[----:B------:R-:W-:-:S02]  /*0610*/  SEL R24, R21, RZ, P1 ;  /* 0x000000ff15187207 */ /* 0x000fc40000800000 */
[----:B------:R-:W-:Y:S01]  /*0620*/  FSEL R17, R14, RZ, P2 ;  /* 0x000000ff0e117208 */ /* 0x000fe20001000000 */
[----:B------:R-:W-:Y:S01]  /*0630*/  FFMA R16, R33, R32, R16 ;  /* 0x0000002021107223 */ /* 0x000fe20000000010 */
[----:B------:R-:W-:Y:S01]  /*0640*/  SEL R34, R11, RZ, P3 ;  /* 0x000000ff0b227207 */ /* 0x000fe20001800000 */
[----:B------:R-:W-:Y:S01]  /*0650*/  IMAD.U32 R32, R8, 0x10000, RZ ;  /* 0x0001000008207824 */ /* 0x000fe200078e00ff */
[----:B------:R-:W-:Y:S01]  /*0660*/  SEL R14, R18, RZ, P1 ;  /* 0x000000ff120e7207 */ /* 0x000fe20000800000 */
[----:B------:R-:W-:Y:S01]  /*0670*/  IMAD.U32 R21, R24, 0x10000, RZ ;  /* 0x0001000018157824 */ /* 0x000fe200078e00ff */
[----:B------:R-:W-:Y:S02]  /*0680*/  SEL R22, R22, RZ, P1 ;  /* 0x000000ff16167207 */ /* 0x000fe40000800000 */
[----:B------:R-:W-:Y:S01]  /*0690*/  PRMT R24, R10, 0x7632, R24 ;  /* 0x000076320a187816 */ /* 0x000fe20000000018 */
[----:B------:R-:W-:Y:S01]  /*06a0*/  FFMA R17, R32, R21, R17 ;  /* 0x0000001520117223 */ /* 0x000fe20000000011 */
[----:B------:R-:W-:Y:S01]  /*06b0*/  LOP3.LUT R12, R12, 0x80000000, RZ, 0x3c, !PT ;  /* 0x800000000c0c7812 */ /* 0x000fe200078e3cff */
[----:B------:R-:W-:Y:S01]  /*06c0*/  IMAD.U32 R33, R14, 0x10000, RZ ;  /* 0x000100000e217824 */ /* 0x000fe200078e00ff */
[----:B------:R-:W-:Y:S01]  /*06d0*/  PRMT R10, R8, 0x7632, R10 ;  /* 0x00007632080a7816 */ /* 0x000fe2000000000a */
[----:B------:R-:W-:Y:S01]  /*06e0*/  IMAD.U32 R8, R34, 0x10000, RZ ;  /* 0x0001000022087824 */ /* 0x000fe200078e00ff */
[----:B------:R-:W-:Y:S01]  /*06f0*/  FSEL R18, R30, RZ, P2 ;  /* 0x000000ff1e127208 */ /* 0x000fe20001000000 */
[----:B------:R-:W-:Y:S01]  /*0700*/  IMAD.U32 R32, R22, 0x10000, RZ ;  /* 0x0001000016207824 */ /* 0x000fe200078e00ff */
[----:B------:R-:W-:Y:S01]  /*0710*/  SEL R35, R15, RZ, P3 ;  /* 0x000000ff0f237207 */ /* 0x000fe20001800000 */
[----:B------:R-:W-:Y:S01]  /*0720*/  FFMA R12, R12, R37, RZ ;  /* 0x000000250c0c7223 */ /* 0x000fe200000000ff */
[----:B------:R-:W-:Y:S01]  /*0730*/  LOP3.LUT R8, R8, 0x80000000, RZ, 0x3c, !PT ;  /* 0x8000000008087812 */ /* 0x000fe200078e3cff */
[----:B------:R-:W-:Y:S01]  /*0740*/  FFMA R18, R33, R32, R18 ;  /* 0x0000002021127223 */ /* 0x000fe20000000012 */
[----:B------:R-:W-:Y:S01]  /*0750*/  PRMT R15, R24, 0x7632, R15 ;  /* 0x00007632180f7816 */ /* 0x000fe2000000000f */
[----:B------:R-:W-:Y:S01]  /*0760*/  IMAD.U32 R33, R35, 0x10000, RZ ;  /* 0x0001000023217824 */ /* 0x000fe200078e00ff */
[----:B------:R-:W-:Y:S01]  /*0770*/  SEL R21, R19, RZ, P1 ;  /* 0x000000ff13157207 */ /* 0x000fe20000800000 */
[----:B------:R-:W-:Y:S01]  /*0780*/  IMAD.U32 R10, R10, 0x10000, RZ ;  /* 0x000100000a0a7824 */ /* 0x000fe200078e00ff */
[----:B------:R-:W-:Y:S01]  /*0790*/  PRMT R22, R14, 0x7632, R22 ;  /* 0x000076320e167816 */ /* 0x000fe20000000016 */
[----:B------:R-:W-:Y:S01]  /*07a0*/  IMAD.U32 R15, R15, 0x10000, RZ ;  /* 0x000100000f0f7824 */ /* 0x000fe200078e00ff */
[----:B------:R-:W-:Y:S01]  /*07b0*/  PRMT R19, R20, 0x7632, R19 ;  /* 0x0000763214137816 */ /* 0x000fe20000000013 */
[----:B------:R-:W-:Y:S01]  /*07c0*/  IMAD.U32 R24, R24, 0x10000, RZ ;  /* 0x0001000018187824 */ /* 0x000fe200078e00ff */
[----:B------:R-:W-:Y:S01]  /*07d0*/  FSEL R37, R12, RZ, P2 ;  /* 0x000000ff0c257208 */ /* 0x000fe20001000000 */
[----:B------:R-:W-:Y:S01]  /*07e0*/  FFMA R12, R8, R33, RZ ;  /* 0x00000021080c7223 */ /* 0x000fe200000000ff */
[----:B------:R-:W-:Y:S01]  /*07f0*/  FSEL R13, R13, RZ, P2 ;  /* 0x000000ff0d0d7208 */ /* 0x000fe20001000000 */
[----:B------:R-:W-:Y:S01]  /*0800*/  IMAD.U32 R19, R19, 0x10000, RZ ;  /* 0x0001000013137824 */ /* 0x000fe200078e00ff */
[C---:B------:R-:W-:Y:S01]  /*0810*/  PRMT R11, R22.reuse, 0x7632, R11 ;  /* 0x00007632160b7816 */ /* 0x040fe2000000000b */
[----:B------:R-:W-:Y:S01]  /*0820*/  IMAD.U32 R22, R22, 0x10000, RZ ;  /* 0x0001000016167824 */ /* 0x000fe200078e00ff */
[----:B------:R-:W-:Y:S01]  /*0830*/  SEL R36, R23, RZ, P1 ;  /* 0x000000ff17247207 */ /* 0x000fe20000800000 */
[----:B------:R-:W-:Y:S01]  /*0840*/  FFMA R23, R10, R15, R13 ;  /* 0x0000000f0a177223 */ /* 0x000fe2000000000d */
[----:B------:R-:W-:Y:S01]  /*0850*/  ISETP.LT.AND P1, PT, R4, 0x80, !P0 ;  /* 0x000000800400780c */ /* 0x000fe20004721270 */
[----:B------:R-:W-:Y:S01]  /*0860*/  IMAD.U32 R11, R11, 0x10000, RZ ;  /* 0x000100000b0b7824 */ /* 0x000fe200078e00ff */
[----:B------:R-:W-:Y:S01]  /*0870*/  FSEL R9, R9, RZ, P2 ;  /* 0x000000ff09097208 */ /* 0x000fe20001000000 */
[----:B------:R-:W-:Y:S01]  /*0880*/  IMAD.U32 R13, R21, 0x10000, RZ ;  /* 0x00010000150d7824 */ /* 0x000fe200078e00ff */
[----:B------:R-:W-:Y:S01]  /*0890*/  FSEL R12, R12, RZ, P2 ;  /* 0x000000ff0c0c7208 */ /* 0x000fe20001000000 */
[----:B------:R-:W-:Y:S01]  /*08a0*/  IMAD.U32 R20, R36, 0x10000, RZ ;  /* 0x0001000024147824 */ /* 0x000fe200078e00ff */
[----:B------:R-:W-:Y:S01]  /*08b0*/  FFMA R24, R24, R19, R37 ;  /* 0x0000001318187223 */ /* 0x000fe20000000025 */
[----:B------:R-:W-:Y:S01]  /*08c0*/  IADD3 R32, R31, 0x80, R4 ;  /* 0x000000801f207810 */ /* 0x000fe20007ffe004 */
[----:B------:R-:W-:Y:S01]  /*08d0*/  IMAD.MOV.U32 R19, RZ, RZ, 0x2 ;  /* 0x00000002ff137424 */ /* 0x000fe200078e00ff */
[----:B------:R-:W-:Y:S01]  /*08e0*/  IADD3 R30, R5, 0x80, RZ ;  /* 0x00000080051e7810 */ /* 0x000fe20007ffe0ff */
[----:B------:R-:W-:Y:S01]  /*08f0*/  FFMA R22, R22, R11, R9 ;  /* 0x0000000b16167223 */ /* 0x000fe20000000009 */
[----:B------:R-:W-:Y:S01]  /*0900*/  FFMA R20, R13, R20, R12 ;  /* 0x000000140d147223 */ /* 0x000fe2000000000c */
[----:B------:R-:W-:Y:S01]  /*0910*/  CS2R R8, SRZ ;  /* 0x0000000000087805 */ /* 0x000fe2000001ff00 */
[----:B------:R-:W-:Y:S01]  /*0920*/  CS2R R10, SRZ ;  /* 0x00000000000a7805 */ /* 0x000fe2000001ff00 */
[----:B------:R-:W-:Y:S01]  /*0930*/  CS2R R12, SRZ ;  /* 0x00000000000c7805 */ /* 0x000fe2000001ff00 */
[----:B------:R-:W-:Y:S01]  /*0940*/  CS2R R14, SRZ ;  /* 0x00000000000e7805 */ /* 0x000fe2000001ff00 */
[----:B------:R-:W-:-:S04]  /*0950*/  IMAD.WIDE R32, R32, R19, c[0x0][0x160] ;  /* 0x0000580020207625 */ /* 0x000fc800078e0213 */
[----:B------:R-:W-:Y:S01]  /*0960*/  IMAD.WIDE R30, R30, R19, c[0x0][0x170] ;  /* 0x00005c001e1e7625 */ /* 0x000fe200078e0213 */
[----:B------:R0:W2:Y:S04]  /*0970*/  @P1 LDG.E.EL.128 R8, [R32.64] ;  /* 0x0000000420081981 */ /* 0x0000a8000c2e1d00 */
[----:B------:R-:W3:Y:S01]  /*0980*/  @P1 LDG.E.EL.128 R12, [R30.64] ;  /* 0x000000041e0c1981 */ /* 0x000ee2000c2e1d00 */
[----:B------:R-:W-:Y:S01]  /*0990*/  PRMT R34, R34, 0x7632, R34 ;  /* 0x0000763222227816 */ /* 0x000fe20000000022 */
[----:B------:R-:W-:Y:S01]  /*09a0*/  IMAD.SHL.U32 R29, R29, 0x4, RZ ;  /* 0x000000041d1d7824 */ /* 0x000fe200078e00ff */
[----:B------:R-:W-:Y:S02]  /*09b0*/  PRMT R35, R35, 0x7632, R35 ;  /* 0x0000763223237816 */ /* 0x000fe40000000023 */
[----:B------:R-:W-:Y:S01]  /*09c0*/  PRMT R21, R21, 0x7632, R21 ;  /* 0x0000763215157816 */ /* 0x000fe20000000015 */
[----:B------:R-:W-:Y:S01]  /*09d0*/  IMAD.U32 R34, R34, 0x10000, RZ ;  /* 0x0001000022227824 */ /* 0x000fe200078e00ff */
[----:B------:R-:W-:Y:S01]  /*09e0*/  PRMT R36, R36, 0x7632, R36 ;  /* 0x0000763224247816 */ /* 0x000fe20000000024 */
[----:B------:R-:W-:-:S03]  /*09f0*/  IMAD.U32 R35, R35, 0x10000, RZ ;  /* 0x0001000023237824 */ /* 0x000fc600078e00ff */
[----:B0-----:R-:W-:Y:S01]  /*0a00*/  LOP3.LUT R32, R34, 0x80000000, RZ, 0x3c, !PT ;  /* 0x8000000022207812 */ /* 0x001fe200078e3cff */
[----:B------:R-:W-:Y:S02]  /*0a10*/  IMAD.U32 R34, R21, 0x10000, RZ ;  /* 0x0001000015227824 */ /* 0x000fe400078e00ff */
[----:B------:R-:W-:Y:S02]  /*0a20*/  IMAD.U32 R36, R36, 0x10000, RZ ;  /* 0x0001000024247824 */ /* 0x000fe400078e00ff */
[----:B------:R-:W-:-:S05]  /*0a30*/  FFMA R32, R32, R35, RZ ;  /* 0x0000002320207223 */ /* 0x000fca00000000ff */
[----:B------:R-:W-:-:S05]  /*0a40*/  FSEL R21, R32, RZ, P2 ;  /* 0x000000ff20157208 */ /* 0x000fca0001000000 */
[----:B------:R-:W-:Y:S01]  /*0a50*/  FFMA R21, R34, R36, R21 ;  /* 0x0000002422157223 */ /* 0x000fe20000000015 */
[----:B------:R-:W-:-:S04]  /*0a60*/  SHF.R.U32.HI R34, RZ, 0x3, R26 ;  /* 0x00000003ff227819 */ /* 0x000fc8000001161a */
[----:B------:R-:W-:-:S04]  /*0a70*/  SGXT.U32 R34, R34, 0x2 ;  /* 0x000000022222781a */ /* 0x000fc80000000000 */
[----:B------:R-:W-:Y:S02]  /*0a80*/  LOP3.LUT R34, R29, R34, RZ, 0xfc, !PT ;  /* 0x000000221d227212 */ /* 0x000fe400078efcff */
[----:B--2---:R-:W-:Y:S02]  /*0a90*/  SEL R8, R8, RZ, P1 ;  /* 0x000000ff08087207 */ /* 0x004fe40000800000 */
[----:B------:R-:W-:Y:S02]  /*0aa0*/  SEL R10, R10, RZ, P1 ;  /* 0x000000ff0a0a7207 */ /* 0x000fe40000800000 */
[----:B---3--:R-:W-:Y:S01]  /*0ab0*/  SEL R30, R12, RZ, P1 ;  /* 0x000000ff0c1e7207 */ /* 0x008fe20000800000 */
[C---:B------:R-:W-:Y:S01]  /*0ac0*/  IMAD.U32 R33, R8.reuse, 0x10000, RZ ;  /* 0x0001000008217824 */ /* 0x040fe200078e00ff */
[----:B------:R-:W-:Y:S01]  /*0ad0*/  PRMT R12, R8, 0x7632, R12 ;  /* 0x00007632080c7816 */ /* 0x000fe2000000000c */
[----:B------:R-:W-:Y:S01]  /*0ae0*/  IMAD.U32 R8, R10, 0x10000, RZ ;  /* 0x000100000a087824 */ /* 0x000fe200078e00ff */
[C---:B------:R-:W-:Y:S01]  /*0af0*/  PRMT R31, R30.reuse, 0x7632, R31 ;  /* 0x000076321e1f7816 */ /* 0x040fe2000000001f */
[----:B------:R-:W-:Y:S01]  /*0b00*/  IMAD.U32 R30, R30, 0x10000, RZ ;  /* 0x000100001e1e7824 */ /* 0x000fe200078e00ff */
[----:B------:R-:W-:Y:S01]  /*0b10*/  SEL R14, R14, RZ, P1 ;  /* 0x000000ff0e0e7207 */ /* 0x000fe20000800000 */
[----:B------:R-:W-:Y:S01]  /*0b20*/  IMAD.U32 R12, R12, 0x10000, RZ ;  /* 0x000100000c0c7824 */ /* 0x000fe200078e00ff */
[----:B------:R-:W-:Y:S01]  /*0b30*/  SEL R9, R9, RZ, P1 ;  /* 0x000000ff09097207 */ /* 0x000fe20000800000 */
[----:B------:R-:W-:Y:S01]  /*0b40*/  IMAD.U32 R31, R31, 0x10000, RZ ;  /* 0x000100001f1f7824 */ /* 0x000fe200078e00ff */
[----:B------:R-:W-:Y:S01]  /*0b50*/  SEL R13, R13, RZ, P1 ;  /* 0x000000ff0d0d7207 */ /* 0x000fe20000800000 */
[----:B------:R-:W-:Y:S01]  /*0b60*/  FMUL R30, R33, R30 ;  /* 0x0000001e211e7220 */ /* 0x000fe20000400000 */
[----:B------:R-:W-:Y:S01]  /*0b70*/  PRMT R10, R10, 0x7632, R10 ;  /* 0x000076320a0a7816 */ /* 0x000fe2000000000a */
[----:B------:R-:W-:Y:S01]  /*0b80*/  FMUL R29, R12, R31 ;  /* 0x0000001f0c1d7220 */ /* 0x000fe20000400000 */
[----:B------:R-:W-:Y:S01]  /*0b90*/  IMAD.U32 R31, R14, 0x10000, RZ ;  /* 0x000100000e1f7824 */ /* 0x000fe200078e00ff */
[----:B------:R-:W-:Y:S01]  /*0ba0*/  SHF.R.S32.HI R12, RZ, 0x1a, R25 ;  /* 0x0000001aff0c7819 */ /* 0x000fe20000011419 */
[----:B------:R-:W-:Y:S01]  /*0bb0*/  IMAD.U32 R33, R9, 0x10000, RZ ;  /* 0x0001000009217824 */ /* 0x000fe200078e00ff */
[----:B------:R-:W-:Y:S01]  /*0bc0*/  SEL R25, R11, RZ, P1 ;  /* 0x000000ff0b197207 */ /* 0x000fe20000800000 */
[----:B------:R-:W-:Y:S01]  /*0bd0*/  FMUL R31, R8, R31 ;  /* 0x0000001f081f7220 */ /* 0x000fe20000400000 */
[----:B------:R-:W-:Y:S01]  /*0be0*/  IMAD.SHL.U32 R8, R26, 0x4, RZ ;  /* 0x000000041a087824 */ /* 0x000fe200078e00ff */
[----:B------:R-:W-:Y:S01]  /*0bf0*/  SEL R26, R15, RZ, P1 ;  /* 0x000000ff0f1a7207 */ /* 0x000fe20000800000 */
[----:B------:R-:W-:Y:S01]  /*0c00*/  IMAD.U32 R32, R13, 0x10000, RZ ;  /* 0x000100000d207824 */ /* 0x000fe200078e00ff */
[----:B------:R-:W-:-:S02]  /*0c10*/  SGXT R15, R12, 0x1 ;  /* 0x000000010c0f781a */ /* 0x000fc40000000200 */
[----:B------:R-:W-:Y:S01]  /*0c20*/  LOP3.LUT R11, R8, 0x1c, RZ, 0xc0, !PT ;  /* 0x0000001c080b7812 */ /* 0x000fe200078ec0ff */
[----:B------:R-:W-:Y:S01]  /*0c30*/  FMUL R32, R33, R32 ;  /* 0x0000002021207220 */ /* 0x000fe20000400000 */
[----:B------:R-:W-:Y:S01]  /*0c40*/  IMAD.U32 R33, R25, 0x10000, RZ ;  /* 0x0001000019217824 */ /* 0x000fe200078e00ff */
[----:B------:R-:W-:Y:S01]  /*0c50*/  PRMT R9, R9, 0x7632, R9 ;  /* 0x0000763209097816 */ /* 0x000fe20000000009 */
[----:B------:R-:W-:Y:S01]  /*0c60*/  IMAD.U32 R12, R26, 0x10000, RZ ;  /* 0x000100001a0c7824 */ /* 0x000fe200078e00ff */
[----:B------:R-:W-:Y:S02]  /*0c70*/  LOP3.LUT R8, R28, R11, RZ, 0xfc, !PT ;  /* 0x0000000b1c087212 */ /* 0x000fe400078efcff */
[----:B------:R-:W-:Y:S01]  /*0c80*/  PRMT R14, R14, 0x7632, R14 ;  /* 0x000076320e0e7816 */ /* 0x000fe2000000000e */
[----:B------:R-:W-:Y:S01]  /*0c90*/  FMUL R28, R33, R12 ;  /* 0x0000000c211c7220 */ /* 0x000fe20000400000 */
[-C--:B------:R-:W-:Y:S02]  /*0ca0*/  LEA.HI R12, R15, R8.reuse, RZ, 0xc ;  /* 0x000000080f0c7211 */ /* 0x080fe400078f60ff */
[--C-:B------:R-:W-:Y:S01]  /*0cb0*/  SHF.R.S32.HI R15, RZ, 0x1f, R8.reuse ;  /* 0x0000001fff0f7819 */ /* 0x100fe20000011408 */
[----:B------:R-:W-:Y:S01]  /*0cc0*/  IMAD.U32 R14, R14, 0x10000, RZ ;  /* 0x000100000e0e7824 */ /* 0x000fe200078e00ff */
[----:B------:R-:W-:Y:S01]  /*0cd0*/  SHF.R.S32.HI R33, RZ, 0x1f, R8 ;  /* 0x0000001fff217819 */ /* 0x000fe20000011408 */
[----:B------:R-:W-:Y:S01]  /*0ce0*/  IMAD.SHL.U32 R12, R12, 0x40, RZ ;  /* 0x000000400c0c7824 */ /* 0x000fe200078e00ff */
[----:B------:R-:W-:-:S02]  /*0cf0*/  LEA.HI R15, R15, R8, RZ, 0xa ;  /* 0x000000080f0f7211 */ /* 0x000fc400078f50ff */
[-C--:B------:R-:W-:Y:S02]  /*0d00*/  LEA.HI R33, R33, R8.reuse, RZ, 0xa ;  /* 0x0000000821217211 */ /* 0x080fe400078f50ff */
[----:B------:R-:W-:Y:S02]  /*0d10*/  LOP3.LUT R12, R12, 0xfffc0000, RZ, 0xc0, !PT ;  /* 0xfffc00000c0c7812 */ /* 0x000fe400078ec0ff */
[----:B------:R-:W-:Y:S02]  /*0d20*/  LOP3.LUT R15, R15, 0xfffffc00, RZ, 0xc0, !PT ;  /* 0xfffffc000f0f7812 */ /* 0x000fe400078ec0ff */
[----:B------:R-:W-:Y:S02]  /*0d30*/  PRMT R13, R13, 0x7632, R13 ;  /* 0x000076320d0d7816 */ /* 0x000fe4000000000d */
[----:B------:R-:W-:Y:S02]  /*0d40*/  IADD3 R8, R12, R8, -R15 ;  /* 0x000000080c087210 */ /* 0x000fe40007ffe80f */
[----:B------:R-:W-:Y:S01]  /*0d50*/  SHF.R.S32.HI R12, RZ, 0xa, R33 ;  /* 0x0000000aff0c7819 */ /* 0x000fe20000011421 */
[----:B------:R-:W-:Y:S01]  /*0d60*/  IMAD.U32 R33, R13, 0x10000, RZ ;  /* 0x000100000d217824 */ /* 0x000fe200078e00ff */
[----:B------:R-:W-:-:S02]  /*0d70*/  LOP3.LUT R15, R27, R34, RZ, 0xfc, !PT ;  /* 0x000000221b0f7212 */ /* 0x000fc400078efcff */
[----:B------:R-:W-:Y:S02]  /*0d80*/  LOP3.LUT R12, R12, 0x80000003, RZ, 0xc0, !PT ;  /* 0x800000030c0c7812 */ /* 0x000fe400078ec0ff */
[----:B------:R-:W-:Y:S01]  /*0d90*/  LOP3.LUT R27, R27, 0x10, R34, 0xfe, !PT ;  /* 0x000000101b1b7812 */ /* 0x000fe200078efe22 */
[--C-:B------:R-:W-:Y:S01]  /*0da0*/  IMAD R37, R15, 0x400, R8.reuse ;  /* 0x000004000f257824 */ /* 0x100fe200078e0208 */
[----:B------:R-:W-:Y:S01]  /*0db0*/  ISETP.NE.AND P4, PT, R12, 0x2, PT ;  /* 0x000000020c00780c */ /* 0x000fe20003f85270 */
[----:B------:R-:W-:Y:S02]  /*0dc0*/  IMAD.U32 R12, R9, 0x10000, RZ ;  /* 0x00010000090c7824 */ /* 0x000fe400078e00ff */
[----:B------:R-:W-:Y:S01]  /*0dd0*/  IMAD.U32 R9, R10, 0x10000, RZ ;  /* 0x000100000a097824 */ /* 0x000fe200078e00ff */
[----:B------:R-:W-:Y:S01]  /*0de0*/  ISETP.LT.AND P2, PT, R15, 0x100, !P4 ;  /* 0x000001000f00780c */ /* 0x000fe20006741270 */
[C---:B------:R-:W-:Y:S01]  /*0df0*/  IMAD R13, R27.reuse, 0x400, R8 ;  /* 0x000004001b0d7824 */ /* 0x040fe200078e0208 */
[----:B------:R-:W-:Y:S01]  /*0e00*/  ISETP.LT.AND P3, PT, R27, 0x100, !P4 ;  /* 0x000001001b00780c */ /* 0x000fe20006761270 */
[----:B------:R-:W-:Y:S01]  /*0e10*/  FMUL R27, R9, R14 ;  /* 0x0000000e091b7220 */ /* 0x000fe20000400000 */
[----:B------:R-:W-:Y:S01]  /*0e20*/  IMAD.MOV.U32 R14, RZ, RZ, 0x4 ;  /* 0x00000004ff0e7424 */ /* 0x000fe200078e00ff */
[----:B------:R-:W-:Y:S01]  /*0e30*/  CS2R R8, SRZ ;  /* 0x0000000000087805 */ /* 0x000fe2000001ff00 */
[----:B------:R-:W-:Y:S01]  /*0e40*/  IMAD R34, R11, 0x21, R34 ;  /* 0x000000210b227824 */ /* 0x000fe200078e0222 */
[----:B------:R-:W-:Y:S01]  /*0e50*/  FMUL R33, R12, R33 ;  /* 0x000000210c217220 */ /* 0x000fe20000400000 */
[----:B------:R-:W-:Y:S01]  /*0e60*/  CS2R R10, SRZ ;  /* 0x00000000000a7805 */ /* 0x000fe2000001ff00 */
[----:B------:R-:W-:-:S05]  /*0e70*/  IMAD.WIDE R36, R37, R14, c[0x0][0x178] ;  /* 0x00005e0025247625 */ /* 0x000fca00078e020e */
[----:B------:R-:W2:Y:S02]  /*0e80*/  @P2 LDG.E.EL.128 R8, [R36.64] ;  /* 0x0000000424082981 */ /* 0x000ea4000c2e1d00 */
[----:B--2---:R-:W-:Y:S02]  /*0e90*/  SEL R8, R8, RZ, P2 ;  /* 0x000000ff08087207 */ /* 0x004fe40001000000 */
[----:B------:R-:W-:Y:S02]  /*0ea0*/  SEL R9, R9, RZ, P2 ;  /* 0x000000ff09097207 */ /* 0x000fe40001000000 */
[----:B------:R-:W-:Y:S02]  /*0eb0*/  FSEL R35, R8, RZ, !P4 ;  /* 0x000000ff08237208 */ /* 0x000fe40006000000 */
[----:B------:R-:W-:Y:S01]  /*0ec0*/  FSEL R37, R9, RZ, !P4 ;  /* 0x000000ff09257208 */ /* 0x000fe20006000000 */
[----:B------:R-:W-:Y:S02]  /*0ed0*/  IMAD.WIDE R8, R13, R14, c[0x0][0x178] ;  /* 0x00005e000d087625 */ /* 0x000fe400078e020e */
[----:B------:R-:W-:Y:S01]  /*0ee0*/  CS2R R12, SRZ ;  /* 0x00000000000c7805 */ /* 0x000fe2000001ff00 */
[----:B------:R-:W-:Y:S01]  /*0ef0*/  CS2R R14, SRZ ;  /* 0x00000000000e7805 */ /* 0x000fe2000001ff00 */
[----:B------:R-:W-:Y:S01]  /*0f00*/  SEL R10, R10, RZ, P2 ;  /* 0x000000ff0a0a7207 */ /* 0x000fe20001000000 */
[----:B------:R-:W-:Y:S01]  /*0f10*/  IMAD.IADD R6, R6, 0x1, R5 ;  /* 0x0000000106067824 */ /* 0x000fe200078e0205 */
[----:B------:R-:W-:Y:S01]  /*0f20*/  SEL R36, R11, RZ, P2 ;  /* 0x000000ff0b247207 */ /* 0x000fe20001000000 */
[----:B------:R0:W-:Y:S04]  /*0f30*/  STS [R34.X4], R35 ;  /* 0x0000002322007388 */ /* 0x0001e80000004800 */
[----:B------:R1:W2:Y:S01]  /*0f40*/  @P3 LDG.E.EL.128 R12, [R8.64] ;  /* 0x00000004080c3981 */ /* 0x0002a2000c2e1d00 */
[----:B------:R-:W-:-:S02]  /*0f50*/  ISETP.GT.AND P2, PT, R0, 0x2, PT ;  /* 0x000000020000780c */ /* 0x000fc40003f44270 */
[----:B------:R-:W-:Y:S01]  /*0f60*/  FSEL R11, R10, RZ, !P4 ;  /* 0x000000ff0a0b7208 */ /* 0x000fe20006000000 */
[----:B------:R3:W-:Y:S01]  /*0f70*/  STS [R34.X4+0x84], R37 ;  /* 0x0000842522007388 */ /* 0x0007e20000004800 */
[----:B0-----:R-:W-:-:S03]  /*0f80*/  FSEL R35, R36, RZ, !P4 ;  /* 0x000000ff24237208 */ /* 0x001fc60006000000 */
[----:B------:R0:W-:Y:S01]  /*0f90*/  STS [R34.X4+0x108], R11 ;  /* 0x0001080b22007388 */ /* 0x0001e20000004800 */
[----:B-1----:R-:W-:Y:S01]  /*0fa0*/  CS2R R8, SRZ ;  /* 0x0000000000087805 */ /* 0x002fe2000001ff00 */
[C---:B---3--:R-:W-:Y:S01]  /*0fb0*/  IMAD.WIDE R36, R6.reuse, R19, c[0x0][0x180] ;  /* 0x0000600006247625 */ /* 0x048fe200078e0213 */
[----:B------:R-:W-:Y:S01]  /*0fc0*/  IADD3 R6, R6, 0x40000, RZ ;  /* 0x0004000006067810 */ /* 0x000fe20007ffe0ff */
[----:B------:R-:W-:Y:S01]  /*0fd0*/  STS [R34.X4+0x18c], R35 ;  /* 0x00018c2322007388 */ /* 0x000fe20000004800 */
[----:B0-----:R-:W-:Y:S01]  /*0fe0*/  CS2R R10, SRZ ;  /* 0x00000000000a7805 */ /* 0x001fe2000001ff00 */
[----:B--2---:R-:W-:Y:S02]  /*0ff0*/  SEL R13, R13, RZ, P3 ;  /* 0x000000ff0d0d7207 */ /* 0x004fe40001800000 */
[----:B------:R-:W-:Y:S02]  /*1000*/  SEL R14, R14, RZ, P3 ;  /* 0x000000ff0e0e7207 */ /* 0x000fe40001800000 */
[----:B------:R-:W-:-:S02]  /*1010*/  SEL R15, R15, RZ, P3 ;  /* 0x000000ff0f0f7207 */ /* 0x000fc40001800000 */
[----:B------:R-:W-:Y:S02]  /*1020*/  SEL R12, R12, RZ, P3 ;  /* 0x000000ff0c0c7207 */ /* 0x000fe40001800000 */
[----:B------:R-:W-:Y:S02]  /*1030*/  ISETP.LT.AND P3, PT, R4, 0x100, P2 ;  /* 0x000001000400780c */ /* 0x000fe40001761270 */
[----:B------:R-:W-:Y:S02]  /*1040*/  FSEL R13, R13, RZ, !P4 ;  /* 0x000000ff0d0d7208 */ /* 0x000fe40006000000 */
[----:B------:R-:W-:Y:S02]  /*1050*/  FSEL R14, R14, RZ, !P4 ;  /* 0x000000ff0e0e7208 */ /* 0x000fe40006000000 */
[----:B------:R-:W-:Y:S02]  /*1060*/  FSEL R15, R15, RZ, !P4 ;  /* 0x000000ff0f0f7208 */ /* 0x000fe40006000000 */
[----:B------:R-:W-:Y:S01]  /*1070*/  FSEL R5, R12, RZ, !P4 ;  /* 0x000000ff0c057208 */ /* 0x000fe20006000000 */
[----:B------:R0:W-:Y:S04]  /*1080*/  STS [R34.X4+0xc4], R13 ;  /* 0x0000c40d22007388 */ /* 0x0001e80000004800 */
[----:B------:R-:W-:Y:S04]  /*1090*/  STS [R34.X4+0x148], R14 ;  /* 0x0001480e22007388 */ /* 0x000fe80000004800 */
[----:B------:R-:W-:Y:S01]  /*10a0*/  STS [R34.X4+0x1cc], R15 ;  /* 0x0001cc0f22007388 */ /* 0x000fe20000004800 */
[----:B0-----:R-:W-:-:S03]  /*10b0*/  CS2R R12, SRZ ;  /* 0x00000000000c7805 */ /* 0x001fc6000001ff00 */
[----:B------:R-:W-:Y:S04]  /*10c0*/  STS [R34.X4+0x40], R5 ;  /* 0x0000400522007388 */ /* 0x000fe80000004800 */
[----:B------:R-:W-:Y:S06]  /*10d0*/  BAR.SYNC 0x0 ;  /* 0x0000000000007b1d */ /* 0x000fec0000000000 */
[----:B------:R-:W-:Y:S01]  /*10e0*/  CS2R R14, SRZ ;  /* 0x00000000000e7805 */ /* 0x000fe2000001ff00 */
[----:B------:R-:W-:Y:S01]  /*10f0*/  IMAD.WIDE R34, R6, R19, c[0x0][0x180] ;  /* 0x0000600006227625 */ /* 0x000fe200078e0213 */
[----:B------:R-:W2:Y:S04]  /*1100*/  @P3 LDG.E.EL.128 R8, [R36.64] ;  /* 0x0000000424083981 */ /* 0x000ea8000c2e1d00 */
[----:B------:R-:W3:Y:S01]  /*1110*/  @P3 LDG.E.EL.128 R12, [R34.64] ;  /* 0x00000004220c3981 */ /* 0x000ee2000c2e1d00 */
[----:B------:R-:W-:-:S02]  /*1120*/  PRMT R25, R25, 0x7632, R25 ;  /* 0x0000763219197816 */ /* 0x000fc40000000019 */
[----:B------:R-:W-:-:S03]  /*1130*/  PRMT R26, R26, 0x7632, R26 ;  /* 0x000076321a1a7816 */ /* 0x000fc6000000001a */
[----:B------:R-:W-:Y:S02]  /*1140*/  IMAD.U32 R25, R25, 0x10000, RZ ;  /* 0x0001000019197824 */ /* 0x000fe400078e00ff */
[----:B------:R-:W-:Y:S01]  /*1150*/  IMAD.U32 R26, R26, 0x10000, RZ ;  /* 0x000100001a1a7824 */ /* 0x000fe200078e00ff */
[----:B------:R-:W-:-:S03]  /*1160*/  ISETP.GE.AND P5, PT, R4, 0x100, PT ;  /* 0x000001000400780c */ /* 0x000fc60003fa6270 */
[----:B------:R-:W-:Y:S01]  /*1170*/  FMUL R26, R25, R26 ;  /* 0x0000001a191a7220 */ /* 0x000fe20000400000 */
[----:B------:R-:W-:Y:S01]  /*1180*/  IMAD R4, R3, 0x100, R4 ;  /* 0x0000010003047824 */ /* 0x000fe200078e0204 */
[----:B------:R-:W-:Y:S02]  /*1190*/  FSEL R3, R30, RZ, P1 ;  /* 0x000000ff1e037208 */ /* 0x000fe40000800000 */
[----:B------:R-:W-:Y:S02]  /*11a0*/  FSEL R29, R29, RZ, P1 ;  /* 0x000000ff1d1d7208 */ /* 0x000fe40000800000 */
[----:B------:R-:W-:Y:S02]  /*11b0*/  FSEL R26, R26, RZ, P1 ;  /* 0x000000ff1a1a7208 */ /* 0x000fe40000800000 */
[----:B------:R-:W-:Y:S01]  /*11c0*/  FSEL R27, R27, RZ, P1 ;  /* 0x000000ff1b1b7208 */ /* 0x000fe20000800000 */
[----:B------:R-:W-:Y:S01]  /*11d0*/  IMAD R2, R7, 0x21, R2 ;  /* 0x0000002107027824 */ /* 0x000fe200078e0202 */
[----:B------:R-:W-:Y:S01]  /*11e0*/  ISETP.NE.AND P4, PT, R0, 0x2, PT ;  /* 0x000000020000780c */ /* 0x000fe20003f85270 */
[----:B------:R-:W-:Y:S01]  /*11f0*/  FADD R16, R16, R3 ;  /* 0x0000000310107221 */ /* 0x000fe20000000000 */
[----:B------:R-:W-:Y:S01]  /*1200*/  FSEL R3, R28, RZ, P1 ;  /* 0x000000ff1c037208 */ /* 0x000fe20000800000 */
[----:B------:R-:W-:Y:S01]  /*1210*/  FADD R21, R21, R26 ;  /* 0x0000001a15157221 */ /* 0x000fe20000000000 */
[----:B------:R-:W-:Y:S01]  /*1220*/  FSEL R0, R33, RZ, P1 ;  /* 0x000000ff21007208 */ /* 0x000fe20000800000 */
[----:B------:R-:W-:Y:S01]  /*1230*/  FADD R24, R24, R29 ;  /* 0x0000001d18187221 */ /* 0x000fe20000000000 */
[----:B------:R-:W-:Y:S01]  /*1240*/  FADD R22, R22, R27 ;  /* 0x0000001b16167221 */ /* 0x000fe20000000000 */
[----:B------:R-:W0:Y:S02]  /*1250*/  LDS R5, [R2.X4+0x18] ;  /* 0x0000180002057984 */ /* 0x000e240000004800 */
[----:B------:R-:W-:-:S02]  /*1260*/  FADD R23, R23, R0 ;  /* 0x0000000017177221 */ /* 0x000fc40000000000 */
[----:B------:R-:W1:Y:S01]  /*1270*/  LDS R0, [R2.X4] ;  /* 0x0000000002007984 */ /* 0x000e620000004800 */
[----:B------:R-:W-:-:S03]  /*1280*/  FADD R20, R20, R3 ;  /* 0x0000000314147221 */ /* 0x000fc60000000000 */
[----:B------:R-:W4:Y:S04]  /*1290*/  LDS R3, [R2.X4+0x4] ;  /* 0x0000040002037984 */ /* 0x000f280000004800 */
[----:B------:R-:W-:Y:S01]  /*12a0*/  LDS R6, [R2.X4+0x8] ;  /* 0x0000080002067984 */ /* 0x000fe20000004800 */
[----:B------:R-:W-:Y:S02]  /*12b0*/  FSEL R31, R31, RZ, P1 ;  /* 0x000000ff1f1f7208 */ /* 0x000fe40000800000 */
[----:B------:R-:W-:-:S03]  /*12c0*/  FSEL R32, R32, RZ, P1 ;  /* 0x000000ff20207208 */ /* 0x000fc60000800000 */
[----:B------:R-:W-:Y:S02]  /*12d0*/  FADD R18, R18, R31 ;  /* 0x0000001f12127221 */ /* 0x000fe40000000000 */
[----:B------:R-:W-:Y:S01]  /*12e0*/  FADD R17, R17, R32 ;  /* 0x0000002011117221 */ /* 0x000fe20000000000 */
[----:B------:R-:W-:Y:S01]  /*12f0*/  FADD R22, RZ, R22 ;  /* 0x00000016ff167221 */ /* 0x000fe20000000000 */
[----:B------:R-:W-:Y:S01]  /*1300*/  FADD R20, RZ, R20 ;  /* 0x00000014ff147221 */ /* 0x000fe20000000000 */
[----:B------:R-:W-:Y:S01]  /*1310*/  FADD R24, RZ, R24 ;  /* 0x00000018ff187221 */ /* 0x000fe20000000000 */
[----:B------:R-:W-:Y:S01]  /*1320*/  FADD R17, RZ, R17 ;  /* 0x00000011ff117221 */ /* 0x000fe20000000000 */
[----:B--2---:R-:W-:Y:S02]  /*1330*/  SEL R26, R8, RZ, P3 ;  /* 0x000000ff081a7207 */ /* 0x004fe40001800000 */
[----:B------:R-:W-:Y:S02]  /*1340*/  SEL R28, R11, RZ, P3 ;  /* 0x000000ff0b1c7207 */ /* 0x000fe40001800000 */
[----:B------:R-:W-:-:S02]  /*1350*/  SEL R27, R9, RZ, P3 ;  /* 0x000000ff091b7207 */ /* 0x000fc40001800000 */
[----:B---3--:R-:W-:Y:S02]  /*1360*/  SEL R15, R15, RZ, P3 ;  /* 0x000000ff0f0f7207 */ /* 0x008fe40001800000 */
[----:B------:R-:W-:Y:S02]  /*1370*/  SEL R29, R12, RZ, P3 ;  /* 0x000000ff0c1d7207 */ /* 0x000fe40001800000 */
[----:B------:R-:W-:Y:S01]  /*1380*/  SEL R30, R13, RZ, P3 ;  /* 0x000000ff0d1e7207 */ /* 0x000fe20001800000 */
[----:B------:R-:W-:Y:S01]  /*1390*/  IMAD.U32 R9, R26, 0x10000, RZ ;  /* 0x000100001a097824 */ /* 0x000fe200078e00ff */
[----:B------:R-:W-:Y:S01]  /*13a0*/  SEL R25, R10, RZ, P3 ;  /* 0x000000ff0a197207 */ /* 0x000fe20001800000 */
[----:B------:R-:W-:Y:S01]  /*13b0*/  IMAD.U32 R10, R28, 0x10000, RZ ;  /* 0x000100001c0a7824 */ /* 0x000fe200078e00ff */
[----:B------:R-:W-:Y:S01]  /*13c0*/  LDS R11, [R2.X4+0x14] ;  /* 0x00001400020b7984 */ /* 0x000fe20000004800 */
[----:B------:R-:W-:Y:S02]  /*13d0*/  IMAD.U32 R7, R15, 0x10000, RZ ;  /* 0x000100000f077824 */ /* 0x000fe400078e00ff */
[----:B------:R-:W-:-:S02]  /*13e0*/  IMAD.U32 R8, R29, 0x10000, RZ ;  /* 0x000100001d087824 */ /* 0x000fc400078e00ff */
[----:B------:R-:W-:Y:S02]  /*13f0*/  IMAD.U32 R13, R27, 0x10000, RZ ;  /* 0x000100001b0d7824 */ /* 0x000fe400078e00ff */
[----:B------:R-:W-:Y:S01]  /*1400*/  IMAD.U32 R12, R30, 0x10000, RZ ;  /* 0x000100001e0c7824 */ /* 0x000fe200078e00ff */
[----:B------:R-:W-:Y:S01]  /*1410*/  FADD R7, R10, R7 ;  /* 0x000000070a077221 */ /* 0x000fe20000000000 */
[----:B------:R-:W-:Y:S01]  /*1420*/  FADD R8, R9, R8 ;  /* 0x0000000809087221 */ /* 0x000fe20000000000 */
[----:B------:R-:W-:Y:S01]  /*1430*/  LDS R10, [R2.X4+0x10] ;  /* 0x00001000020a7984 */ /* 0x000fe20000004800 */
[----:B------:R-:W-:-:S03]  /*1440*/  FADD R12, R13, R12 ;  /* 0x0000000c0d0c7221 */ /* 0x000fc60000000000 */
[----:B------:R-:W2:Y:S04]  /*1450*/  LDS R9, [R2.X4+0xc] ;  /* 0x00000c0002097984 */ /* 0x000ea80000004800 */
[----:B------:R3:W5:Y:S01]  /*1460*/  LDS R13, [R2.X4+0x1c] ;  /* 0x00001c00020d7984 */ /* 0x0007620000004800 */
[----:B------:R-:W-:Y:S02]  /*1470*/  PRMT R29, R27, 0x7632, R29 ;  /* 0x000076321b1d7816 */ /* 0x000fe4000000001d */
[----:B------:R-:W-:Y:S02]  /*1480*/  SEL R14, R14, RZ, P3 ;  /* 0x000000ff0e0e7207 */ /* 0x000fe40001800000 */
[----:B------:R-:W-:Y:S02]  /*1490*/  PRMT R31, R28, 0x7632, R31 ;  /* 0x000076321c1f7816 */ /* 0x000fe4000000001f */
[----:B------:R-:W-:-:S02]  /*14a0*/  PRMT R30, R25, 0x7632, R30 ;  /* 0x00007632191e7816 */ /* 0x000fc4000000001e */
[----:B------:R-:W-:Y:S02]  /*14b0*/  PRMT R28, R26, 0x7632, R28 ;  /* 0x000076321a1c7816 */ /* 0x000fe4000000001c */
[----:B------:R-:W-:Y:S02]  /*14c0*/  PRMT R32, R29, 0x7632, R32 ;  /* 0x000076321d207816 */ /* 0x000fe40000000020 */
[----:B------:R-:W-:Y:S01]  /*14d0*/  PRMT R33, R15, 0x7632, R33 ;  /* 0x000076320f217816 */ /* 0x000fe20000000021 */
[----:B------:R-:W-:Y:S01]  /*14e0*/  IMAD.U32 R26, R14, 0x10000, RZ ;  /* 0x000100000e1a7824 */ /* 0x000fe200078e00ff */
[----:B------:R-:W-:Y:S02]  /*14f0*/  PRMT R27, R30, 0x7632, R27 ;  /* 0x000076321e1b7816 */ /* 0x000fe4000000001b */
[----:B------:R-:W-:Y:S01]  /*1500*/  PRMT R15, R14, 0x7632, R15 ;  /* 0x000076320e0f7816 */ /* 0x000fe2000000000f */
[----:B------:R-:W-:Y:S02]  /*1510*/  IMAD.U32 R14, R31, 0x10000, RZ ;  /* 0x000100001f0e7824 */ /* 0x000fe400078e00ff */
[----:B---3--:R-:W-:-:S02]  /*1520*/  IMAD.U32 R2, R28, 0x10000, RZ ;  /* 0x000100001c027824 */ /* 0x008fc400078e00ff */
[----:B------:R-:W-:Y:S02]  /*1530*/  IMAD.U32 R28, R29, 0x10000, RZ ;  /* 0x000100001d1c7824 */ /* 0x000fe400078e00ff */
[----:B------:R-:W-:Y:S02]  /*1540*/  IMAD.U32 R31, R32, 0x10000, RZ ;  /* 0x00010000201f7824 */ /* 0x000fe400078e00ff */
[----:B------:R-:W-:Y:S01]  /*1550*/  IMAD.U32 R29, R30, 0x10000, RZ ;  /* 0x000100001e1d7824 */ /* 0x000fe200078e00ff */
[----:B0-----:R-:W-:Y:S01]  /*1560*/  @P4 FSEL R5, R7, RZ, P2 ;  /* 0x000000ff07054208 */ /* 0x001fe20001000000 */
[----:B------:R-:W-:Y:S02]  /*1570*/  IMAD.U32 R25, R25, 0x10000, RZ ;  /* 0x0001000019197824 */ /* 0x000fe400078e00ff */
[----:B------:R-:W-:Y:S02]  /*1580*/  IMAD.U32 R27, R27, 0x10000, RZ ;  /* 0x000100001b1b7824 */ /* 0x000fe400078e00ff */
[----:B------:R-:W-:Y:S01]  /*1590*/  IMAD.U32 R30, R15, 0x10000, RZ ;  /* 0x000100000f1e7824 */ /* 0x000fe200078e00ff */
[----:B------:R-:W-:Y:S01]  /*15a0*/  FADD R2, R2, R31 ;  /* 0x0000001f02027221 */ /* 0x000fe20000000000 */
[----:B------:R-:W-:Y:S01]  /*15b0*/  IMAD.U32 R33, R33, 0x10000, RZ ;  /* 0x0001000021217824 */ /* 0x000fe200078e00ff */
[----:B------:R-:W-:Y:S01]  /*15c0*/  FADD R7, RZ, R16 ;  /* 0x00000010ff077221 */ /* 0x000fe20000000000 */
[----:B-1----:R-:W-:Y:S01]  /*15d0*/  @P4 FSEL R0, R8, RZ, P2 ;  /* 0x000000ff08004208 */ /* 0x002fe20001000000 */
[----:B------:R-:W-:Y:S01]  /*15e0*/  FADD R25, R25, R26 ;  /* 0x0000001a19197221 */ /* 0x000fe20000000000 */
[----:B------:R-:W-:Y:S01]  /*15f0*/  FADD R27, R28, R27 ;  /* 0x0000001b1c1b7221 */ /* 0x000fe20000000000 */
[----:B------:R-:W-:Y:S01]  /*1600*/  FADD R29, R29, R30 ;  /* 0x0000001e1d1d7221 */ /* 0x000fe20000000000 */
[----:B------:R-:W-:Y:S01]  /*1610*/  FADD R14, R14, R33 ;  /* 0x000000210e0e7221 */ /* 0x000fe20000000000 */
[----:B----4-:R-:W-:Y:S01]  /*1620*/  @P4 FSEL R3, R2, RZ, P2 ;  /* 0x000000ff02034208 */ /* 0x010fe20001000000 */
[----:B------:R-:W-:Y:S01]  /*1630*/  FADD R2, RZ, R23 ;  /* 0x00000017ff027221 */ /* 0x000fe20000000000 */
[----:B------:R-:W-:Y:S01]  /*1640*/  FSEL R0, R7, R0, !P0 ;  /* 0x0000000007007208 */ /* 0x000fe20004000000 */
[----:B------:R-:W-:Y:S01]  /*1650*/  FADD R7, RZ, R18 ;  /* 0x00000012ff077221 */ /* 0x000fe20000000000 */
[----:B--2---:R-:W-:Y:S01]  /*1660*/  @P4 FSEL R9, R27, RZ, P2 ;  /* 0x000000ff1b094208 */ /* 0x004fe20001000000 */
[----:B------:R-:W-:Y:S01]  /*1670*/  FADD R8, RZ, R21 ;  /* 0x00000015ff087221 */ /* 0x000fe20000000000 */
[----:B------:R-:W-:-:S02]  /*1680*/  @P4 FSEL R10, R25, RZ, P2 ;  /* 0x000000ff190a4208 */ /* 0x000fc40001000000 */
[----:B------:R-:W-:Y:S02]  /*1690*/  @P4 FSEL R11, R29, RZ, P2 ;  /* 0x000000ff1d0b4208 */ /* 0x000fe40001000000 */
[----:B-----5:R-:W-:Y:S02]  /*16a0*/  @P4 FSEL R13, R14, RZ, P2 ;  /* 0x000000ff0e0d4208 */ /* 0x020fe40001000000 */
[----:B------:R-:W-:Y:S02]  /*16b0*/  @P4 FSEL R6, R12, RZ, P2 ;  /* 0x000000ff0c064208 */ /* 0x000fe40001000000 */
[----:B------:R-:W-:Y:S02]  /*16c0*/  FSEL R9, R2, R9, !P0 ;  /* 0x0000000902097208 */ /* 0x000fe40004000000 */
[----:B------:R-:W-:Y:S02]  /*16d0*/  FSEL R10, R7, R10, !P0 ;  /* 0x0000000a070a7208 */ /* 0x000fe40004000000 */
[----:B------:R-:W-:-:S02]  /*16e0*/  FSEL R11, R22, R11, !P0 ;  /* 0x0000000b160b7208 */ /* 0x000fc40004000000 */
[----:B------:R-:W-:Y:S02]  /*16f0*/  FSEL R5, R20, R5, !P0 ;  /* 0x0000000514057208 */ /* 0x000fe40004000000 */
[----:B------:R-:W-:Y:S02]  /*1700*/  FSEL R2, R8, R13, !P0 ;  /* 0x0000000d08027208 */ /* 0x000fe40004000000 */
[----:B------:R-:W-:Y:S02]  /*1710*/  FSEL R3, R24, R3, !P0 ;  /* 0x0000000318037208 */ /* 0x000fe40004000000 */
[----:B------:R-:W-:Y:S02]  /*1720*/  FSEL R6, R17, R6, !P0 ;  /* 0x0000000611067208 */ /* 0x000fe40004000000 */
[----:B------:R-:W-:Y:S02]  /*1730*/  F2FP.BF16.F32.PACK_AB R10, R11, R10 ;  /* 0x0000000a0b0a723e */ /* 0x000fe400000010ff */
[----:B------:R-:W-:Y:S01]  /*1740*/  F2FP.BF16.F32.PACK_AB R11, R2, R5 ;  /* 0x00000005020b723e */ /* 0x000fe200000010ff */
[----:B------:R-:W-:Y:S01]  /*1750*/  IMAD.WIDE R4, R4, R19, c[0x0][0x188] ;  /* 0x0000620004047625 */ /* 0x000fe200078e0213 */
[----:B------:R-:W-:-:S02]  /*1760*/  F2FP.BF16.F32.PACK_AB R8, R3, R0 ;  /* 0x000000000308723e */ /* 0x000fc400000010ff */
[----:B------:R-:W-:Y:S01]  /*1770*/  F2FP.BF16.F32.PACK_AB R9, R9, R6 ;  /* 0x000000060909723e */ /* 0x000fe200000010ff */
[----:B------:R-:W-:Y:S06]  /*1780*/  @P5 EXIT ;  /* 0x000000000000594d */ /* 0x000fec0003800000 */
[----:B------:R-:W-:Y:S01]  /*1790*/  STG.E.128 [R4.64], R8 ;  /* 0x0000000804007986 */ /* 0x000fe2000c101d04 */
[----:B------:R-:W-:Y:S05]  /*17a0*/  EXIT ;  /* 0x000000000000794d */ /* 0x000fea0003800000 */
.L_x_0:
[----:B------:R-:W-:-:S00]  /*17b0*/  BRA `(.L_x_0) ;  /* 0xfffffff000007947 */ /* 0x000fc0000383ffff */
[----:B------:R-:W-:-:S00]  /*17c0*/  NOP ;  /* 0x0000000000007918 */ /* 0x000fc00000000000 */
        /* <DEDUP_REMOVED lines=11> */
.L_x_1:


//--------------------- .nv.shared.triton__0d1d2d3d4d5d6de7de --------------------------
	.section	.nv.shared.triton__0d1d2d3d4d5d6de7de,"aw",@nobits
	.align	16
